	.headerflags	@"EF_CUDA_TEXMODE_UNIFIED EF_CUDA_64BIT_ADDRESS EF_CUDA_ACCELERATORS EF_CUDA_SM90 EF_CUDA_VIRTUAL_SM(EF_CUDA_SM90)"
	.elftype	@"ET_EXEC"


//--------------------- .nv.info                  --------------------------
	.section	.nv.info,"",@"SHT_CUDA_INFO"
	.align	4


	//----- nvinfo : EIATTR_REGCOUNT
	.align		4
        /*0000*/ 	.byte	0x04, 0x2f
        /*0002*/ 	.short	(.L_1 - .L_0)
	.align		4
.L_0:
        /*0004*/ 	.word	index@(triton_poi_fused_convolution_relu_1)
        /*0008*/ 	.word	0x0000000c


	//----- nvinfo : EIATTR_MIN_STACK_SIZE
	.align		4
.L_1:
        /*000c*/ 	.byte	0x04, 0x12
        /*000e*/ 	.short	(.L_3 - .L_2)
	.align		4
.L_2:
        /*0010*/ 	.word	index@(triton_poi_fused_convolution_relu_1)
        /*0014*/ 	.word	0x00000000


	//----- nvinfo : EIATTR_FRAME_SIZE
	.align		4
.L_3:
        /*0018*/ 	.byte	0x04, 0x11
        /*001a*/ 	.short	(.L_5 - .L_4)
	.align		4
.L_4:
        /*001c*/ 	.word	index@(triton_poi_fused_convolution_relu_1)
        /*0020*/ 	.word	0x00000000


	//----- nvinfo : EIATTR_MIN_STACK_SIZE
	.align		4
.L_5:
        /*0024*/ 	.byte	0x04, 0x12
        /*0026*/ 	.short	(.L_7 - .L_6)
	.align		4
.L_6:
        /*0028*/ 	.word	index@(triton_poi_fused_convolution_relu_1)
        /*002c*/ 	.word	0x00000000
.L_7:


//--------------------- .nv.info.triton_poi_fused_convolution_relu_1 --------------------------
	.section	.nv.info.triton_poi_fused_convolution_relu_1,"",@"SHT_CUDA_INFO"
	.sectionflags	@""
	.align	4


	//----- nvinfo : EIATTR_CUDA_API_VERSION
	.align		4
        /*0000*/ 	.byte	0x04, 0x37
        /*0002*/ 	.short	(.L_9 - .L_8)
.L_8:
        /*0004*/ 	.word	0x0000007c


	//----- nvinfo : EIATTR_KPARAM_INFO
	.align		4
.L_9:
        /*0008*/ 	.byte	0x04, 0x17
        /*000a*/ 	.short	(.L_11 - .L_10)
.L_10:
        /*000c*/ 	.word	0x00000000
        /*0010*/ 	.short	0x0002
        /*0012*/ 	.short	0x0010
        /*0014*/ 	.byte	0x00, 0xf0, 0x11, 0x00


	//----- nvinfo : EIATTR_KPARAM_INFO
	.align		4
.L_11:
        /*0018*/ 	.byte	0x04, 0x17
        /*001a*/ 	.short	(.L_13 - .L_12)
.L_12:
        /*001c*/ 	.word	0x00000000
        /*0020*/ 	.short	0x0001
        /*0022*/ 	.short	0x0008
        /*0024*/ 	.byte	0x00, 0xf4, 0x21, 0x00


	//----- nvinfo : EIATTR_KPARAM_INFO
	.align		4
.L_13:
        /*0028*/ 	.byte	0x04, 0x17
        /*002a*/ 	.short	(.L_15 - .L_14)
.L_14:
        /*002c*/ 	.word	0x00000000
        /*0030*/ 	.short	0x0000
        /*0032*/ 	.short	0x0000
        /*0034*/ 	.byte	0x00, 0xf4, 0x21, 0x00


	//----- nvinfo : EIATTR_SPARSE_MMA_MASK
	.align		4
.L_15:
        /*0038*/ 	.byte	0x03, 0x50
        /*003a*/ 	.short	0x0000


	//----- nvinfo : EIATTR_MAXREG_COUNT
	.align		4
        /*003c*/ 	.byte	0x03, 0x1b
        /*003e*/ 	.short	0x00ff


	//----- nvinfo : EIATTR_EXIT_INSTR_OFFSETS
	.align		4
        /*0040*/ 	.byte	0x04, 0x1c
        /*0042*/ 	.short	(.L_17 - .L_16)


	//   ....[0]....
.L_16:
        /*0044*/ 	.word	0x000001f0


	//   ....[1]....
        /*0048*/ 	.word	0x00000210


	//----- nvinfo : EIATTR_REQNTID
	.align		4
.L_17:
        /*004c*/ 	.byte	0x04, 0x10
        /*004e*/ 	.short	(.L_19 - .L_18)
.L_18:
        /*0050*/ 	.word	0x00000080
        /*0054*/ 	.word	0x00000001
        /*0058*/ 	.word	0x00000001


	//----- nvinfo : EIATTR_CBANK_PARAM_SIZE
	.align		4
.L_19:
        /*005c*/ 	.byte	0x03, 0x19
        /*005e*/ 	.short	0x0014


	//----- nvinfo : EIATTR_PARAM_CBANK
	.align		4
        /*0060*/ 	.byte	0x04, 0x0a
        /*0062*/ 	.short	(.L_21 - .L_20)
	.align		4
.L_20:
        /*0064*/ 	.word	index@(.nv.constant0.triton_poi_fused_convolution_relu_1)
        /*0068*/ 	.short	0x0210
        /*006a*/ 	.short	0x0014


	//----- nvinfo : EIATTR_SW_WAR
	.align		4
.L_21:
        /*006c*/ 	.byte	0x04, 0x36
        /*006e*/ 	.short	(.L_23 - .L_22)
.L_22:
        /*0070*/ 	.word	0x00000008
.L_23:


//--------------------- .nv.callgraph             --------------------------
	.section	.nv.callgraph,"",@"SHT_CUDA_CALLGRAPH"
	.align	4
	.sectionentsize	8
	.align		4
        /*0000*/ 	.word	0x00000000
	.align		4
        /*0004*/ 	.word	0xffffffff
	.align		4
        /*0008*/ 	.word	0x00000000
	.align		4
        /*000c*/ 	.word	0xfffffffe
	.align		4
        /*0010*/ 	.word	0x00000000
	.align		4
        /*0014*/ 	.word	0xfffffffd
	.align		4
        /*0018*/ 	.word	0x00000000
	.align		4
        /*001c*/ 	.word	0xfffffffc


//--------------------- .text.triton_poi_fused_convolution_relu_1 --------------------------
	.section	.text.triton_poi_fused_convolution_relu_1,"ax",@progbits
	.align	128
        .global         triton_poi_fused_convolution_relu_1
        .type           triton_poi_fused_convolution_relu_1,@function
        .size           triton_poi_fused_convolution_relu_1,(.L_x_1 - triton_poi_fused_convolution_relu_1)
        .other          triton_poi_fused_convolution_relu_1,@"STO_CUDA_ENTRY STV_DEFAULT"
triton_poi_fused_convolution_relu_1:
.text.triton_poi_fused_convolution_relu_1:
[----:B------:R-:W0:Y:S02]  /*0000*/  LDC R1, c[0x0][0x28] ;  /* 0x00000a00ff017b82 */ /* 0x000e240000000800 */
[----:B------:R-:W1:Y:S01]  /*0010*/  S2R R0, SR_TID.X ;  /* 0x0000000000007919 */ /* 0x000e620000002100 */
[----:B------:R-:W2:Y:S01]  /*0020*/  LDC.64 R2, c[0x0][0x210] ;  /* 0x00008400ff027b82 */ /* 0x000ea20000000a00 */
[----:B------:R-:W-:Y:S01]  /*0030*/  ULDC.64 UR4, c[0x0][0x208] ;  /* 0x0000820000047ab9 */ /* 0x000fe20000000a00 */
[----:B------:R-:W3:Y:S06]  /*0040*/  S2R R7, SR_CTAID.X ;  /* 0x0000000000077919 */ /* 0x000eec0000002500 */
[----:B------:R-:W4:Y:S01]  /*0050*/  LDC.64 R4, c[0x0][0x218] ;  /* 0x00008600ff047b82 */ /* 0x000f220000000a00 */
[----:B-1----:R-:W-:-:S05]  /*0060*/  IMAD.SHL.U32 R0, R0, 0x2, RZ ;  /* 0x0000000200007824 */ /* 0x002fca00078e00ff */
[----:B------:R-:W-:-:S05]  /*0070*/  LOP3.LUT R0, R0, 0xfe, RZ, 0xc0, !PT ;  /* 0x000000fe00007812 */ /* 0x000fca00078ec0ff */
[----:B---3--:R-:W-:-:S04]  /*0080*/  IMAD R7, R7, 0x100, R0 ;  /* 0x0000010007077824 */ /* 0x008fc800078e0200 */
[C---:B------:R-:W-:Y:S01]  /*0090*/  IMAD.HI R0, R7.reuse, 0x38e38e39, RZ ;  /* 0x38e38e3907007827 */ /* 0x040fe200078e02ff */
[----:B------:R-:W-:-:S03]  /*00a0*/  ISETP.GE.AND P2, PT, R7, 0x2400, PT ;  /* 0x000024000700780c */ /* 0x000fc60003f46270 */
[----:B--2---:R-:W-:Y:S01]  /*00b0*/  IMAD.WIDE R2, R7, 0x4, R2 ;  /* 0x0000000407027825 */ /* 0x004fe200078e0202 */
[----:B------:R-:W-:Y:S02]  /*00c0*/  SHF.R.U32.HI R9, RZ, 0x1f, R0 ;  /* 0x0000001fff097819 */ /* 0x000fe40000011600 */
[----:B------:R-:W-:Y:S02]  /*00d0*/  CS2R R6, SRZ ;  /* 0x0000000000067805 */ /* 0x000fe4000001ff00 */
[----:B------:R-:W-:-:S04]  /*00e0*/  LEA.HI.SX32 R9, R0, R9, 0x1d ;  /* 0x0000000900097211 */ /* 0x000fc800078feaff */
[----:B------:R-:W-:Y:S01]  /*00f0*/  SHF.R.S32.HI R0, RZ, 0x1f, R9 ;  /* 0x0000001fff007819 */ /* 0x000fe20000011409 */
[----:B------:R-:W2:Y:S03]  /*0100*/  @!P2 LDG.E.64 R6, desc[UR4][R2.64] ;  /* 0x000000040206a981 */ /* 0x000ea6000c1e1b00 */
[----:B------:R-:W-:-:S04]  /*0110*/  LEA.HI R0, R0, R9, RZ, 0x6 ;  /* 0x0000000900007211 */ /* 0x000fc800078f30ff */
[----:B------:R-:W-:-:S05]  /*0120*/  LOP3.LUT R0, R0, 0xffffffc0, RZ, 0xc0, !PT ;  /* 0xffffffc000007812 */ /* 0x000fca00078ec0ff */
[----:B------:R-:W-:Y:S02]  /*0130*/  IMAD.IADD R9, R9, 0x1, -R0 ;  /* 0x0000000109097824 */ /* 0x000fe400078e0a00 */
[----:B------:R-:W-:Y:S02]  /*0140*/  IMAD.MOV.U32 R0, RZ, RZ, RZ ;  /* 0x000000ffff007224 */ /* 0x000fe400078e00ff */
[----:B----4-:R-:W-:-:S04]  /*0150*/  IMAD.WIDE R4, R9, 0x4, R4 ;  /* 0x0000000409047825 */ /* 0x010fc800078e0204 */
[----:B------:R-:W-:Y:S01]  /*0160*/  IMAD.MOV.U32 R9, RZ, RZ, RZ ;  /* 0x000000ffff097224 */ /* 0x000fe200078e00ff */
[----:B------:R-:W2:Y:S05]  /*0170*/  @!P2 LDG.E.EL R0, desc[UR4][R4.64] ;  /* 0x000000040400a981 */ /* 0x000eaa000c2e1900 */
[----:B------:R-:W3:Y:S01]  /*0180*/  @!P2 LDG.E.EL R9, desc[UR4][R4.64] ;  /* 0x000000040409a981 */ /* 0x000ee2000c2e1900 */
[----:B--2---:R-:W-:Y:S01]  /*0190*/  FADD R8, R0, R7 ;  /* 0x0000000700087221 */ /* 0x004fe20000000000 */
[----:B------:R-:W-:Y:S02]  /*01a0*/  FSETP.GEU.AND P1, PT, R7, -R0, PT ;  /* 0x800000000700720b */ /* 0x000fe40003f2e000 */
[----:B---3--:R-:W-:Y:S01]  /*01b0*/  FSETP.GEU.AND P0, PT, R6, -R9, PT ;  /* 0x800000090600720b */ /* 0x008fe20003f0e000 */
[----:B------:R-:W-:Y:S01]  /*01c0*/  FADD R6, R9, R6 ;  /* 0x0000000609067221 */ /* 0x000fe20000000000 */
[----:B------:R-:W-:-:S04]  /*01d0*/  FSEL R7, R8, RZ, P1 ;  /* 0x000000ff08077208 */ /* 0x000fc80000800000 */
[----:B------:R-:W-:Y:S01]  /*01e0*/  FSEL R6, R6, RZ, P0 ;  /* 0x000000ff06067208 */ /* 0x000fe20000000000 */
[----:B------:R-:W-:Y:S06]  /*01f0*/  @P2 EXIT ;  /* 0x000000000000294d */ /* 0x000fec0003800000 */
[----:B------:R-:W-:Y:S01]  /*0200*/  STG.E.64 desc[UR4][R2.64], R6 ;  /* 0x0000000602007986 */ /* 0x000fe2000c101b04 */
[----:B------:R-:W-:Y:S05]  /*0210*/  EXIT ;  /* 0x000000000000794d */ /* 0x000fea0003800000 */
.L_x_0:
[----:B------:R-:W-:-:S00]  /*0220*/  BRA `(.L_x_0) ;  /* 0xfffffffc00fc7947 */ /* 0x000fc0000383ffff */
[----:B------:R-:W-:-:S00]  /*0230*/  NOP ;  /* 0x0000000000007918 */ /* 0x000fc00000000000 */
        /* <DEDUP_REMOVED lines=12> */
.L_x_1:


//--------------------- .nv.constant0.triton_poi_fused_convolution_relu_1 --------------------------
	.section	.nv.constant0.triton_poi_fused_convolution_relu_1,"a",@progbits
	.sectionflags	@""
	.align	4
.nv.constant0.triton_poi_fused_convolution_relu_1:
	.zero		548
